//
// Generated by NVIDIA NVVM Compiler
//
// Compiler Build ID: CL-36424714
// Cuda compilation tools, release 13.0, V13.0.88
// Based on NVVM 20.0.0
//

.version 9.0
.target sm_100
.address_size 64

	// .globl	_Z11busy_kernelPfi
.global .align 4 .b8 __cudart_i2opi_f[24] = {65, 144, 67, 60, 153, 149, 98, 219, 192, 221, 52, 245, 209, 87, 39, 252, 41, 21, 68, 78, 110, 131, 249, 162};

.visible .entry _Z11busy_kernelPfi(
	.param .u64 .ptr .align 1 _Z11busy_kernelPfi_param_0,
	.param .u32 _Z11busy_kernelPfi_param_1
)
{
	.local .align 4 .b8 	__local_depot0[28];
	.reg .b64 	%SP;
	.reg .b64 	%SPL;
	.reg .pred 	%p<19>;
	.reg .b32 	%r<88>;
	.reg .b32 	%f<51>;
	.reg .b64 	%rd<42>;
	.reg .b64 	%fd<5>;

	mov.u64 	%SPL, __local_depot0;
	ld.param.u64 	%rd14, [_Z11busy_kernelPfi_param_0];
	ld.param.u32 	%r31, [_Z11busy_kernelPfi_param_1];
	add.u64 	%rd1, %SPL, 0;
	add.u64 	%rd2, %SPL, 0;
	mov.u32 	%r32, %ctaid.x;
	mov.u32 	%r33, %ntid.x;
	mov.u32 	%r34, %tid.x;
	mad.lo.s32 	%r1, %r32, %r33, %r34;
	setp.ge.s32 	%p1, %r1, %r31;
	@%p1 bra 	$L__BB0_20;
	cvta.to.global.u64 	%rd17, %rd14;
	mul.wide.s32 	%rd18, %r1, 4;
	add.s64 	%rd3, %rd17, %rd18;
	ld.global.f32 	%f48, [%rd3];
	mov.b32 	%r79, 0;
	mov.u64 	%rd29, __cudart_i2opi_f;
$L__BB0_2:
	mul.f32 	%f13, %f48, 0f3F22F983;
	cvt.rni.s32.f32 	%r87, %f13;
	cvt.rn.f32.s32 	%f14, %r87;
	fma.rn.f32 	%f15, %f14, 0fBFC90FDA, %f48;
	fma.rn.f32 	%f16, %f14, 0fB3A22168, %f15;
	fma.rn.f32 	%f50, %f14, 0fA7C234C5, %f16;
	abs.f32 	%f4, %f48;
	setp.ltu.f32 	%p2, %f4, 0f47CE4780;
	mov.u32 	%r83, %r87;
	mov.f32 	%f49, %f50;
	@%p2 bra 	$L__BB0_10;
	setp.neu.f32 	%p3, %f4, 0f7F800000;
	@%p3 bra 	$L__BB0_5;
	mov.f32 	%f19, 0f00000000;
	mul.rn.f32 	%f49, %f48, %f19;
	mov.b32 	%r83, 0;
	bra.uni 	$L__BB0_10;
$L__BB0_5:
	mov.b32 	%r4, %f48;
	shl.b32 	%r37, %r4, 8;
	or.b32  	%r5, %r37, -2147483648;
	mov.b64 	%rd40, 0;
	mov.b32 	%r80, 0;
	mov.u64 	%rd38, %rd29;
	mov.u64 	%rd39, %rd2;
$L__BB0_6:
	.pragma "nounroll";
	ld.global.nc.u32 	%r38, [%rd38];
	mad.wide.u32 	%rd21, %r38, %r5, %rd40;
	shr.u64 	%rd40, %rd21, 32;
	st.local.u32 	[%rd39], %rd21;
	add.s32 	%r80, %r80, 1;
	add.s64 	%rd39, %rd39, 4;
	add.s64 	%rd38, %rd38, 4;
	setp.ne.s32 	%p4, %r80, 6;
	@%p4 bra 	$L__BB0_6;
	shr.u32 	%r39, %r4, 23;
	st.local.u32 	[%rd2+24], %rd40;
	and.b32  	%r8, %r39, 31;
	and.b32  	%r40, %r39, 224;
	add.s32 	%r41, %r40, -128;
	shr.u32 	%r42, %r41, 5;
	mul.wide.u32 	%rd22, %r42, 4;
	sub.s64 	%rd10, %rd2, %rd22;
	ld.local.u32 	%r81, [%rd10+24];
	ld.local.u32 	%r82, [%rd10+20];
	setp.eq.s32 	%p5, %r8, 0;
	@%p5 bra 	$L__BB0_9;
	shf.l.wrap.b32 	%r81, %r82, %r81, %r8;
	ld.local.u32 	%r43, [%rd10+16];
	shf.l.wrap.b32 	%r82, %r43, %r82, %r8;
$L__BB0_9:
	shr.u32 	%r44, %r81, 30;
	shf.l.wrap.b32 	%r45, %r82, %r81, 2;
	shl.b32 	%r46, %r82, 2;
	shr.u32 	%r47, %r45, 31;
	add.s32 	%r48, %r47, %r44;
	neg.s32 	%r49, %r48;
	setp.lt.s32 	%p6, %r4, 0;
	selp.b32 	%r83, %r49, %r48, %p6;
	xor.b32  	%r50, %r45, %r4;
	shr.s32 	%r51, %r45, 31;
	xor.b32  	%r52, %r51, %r45;
	xor.b32  	%r53, %r51, %r46;
	cvt.u64.u32 	%rd23, %r52;
	shl.b64 	%rd24, %rd23, 32;
	cvt.u64.u32 	%rd25, %r53;
	or.b64  	%rd26, %rd24, %rd25;
	cvt.rn.f64.s64 	%fd1, %rd26;
	mul.f64 	%fd2, %fd1, 0d3BF921FB54442D19;
	cvt.rn.f32.f64 	%f17, %fd2;
	neg.f32 	%f18, %f17;
	setp.lt.s32 	%p7, %r50, 0;
	selp.f32 	%f49, %f18, %f17, %p7;
$L__BB0_10:
	setp.ltu.f32 	%p8, %f4, 0f47CE4780;
	mul.rn.f32 	%f20, %f49, %f49;
	and.b32  	%r55, %r83, 1;
	setp.eq.b32 	%p9, %r55, 1;
	selp.f32 	%f21, 0f3F800000, %f49, %p9;
	fma.rn.f32 	%f22, %f20, %f21, 0f00000000;
	fma.rn.f32 	%f23, %f20, 0f37CBAC00, 0fBAB607ED;
	selp.f32 	%f24, %f23, 0fB94D4153, %p9;
	selp.f32 	%f25, 0f3D2AAABB, 0f3C0885E4, %p9;
	fma.rn.f32 	%f26, %f24, %f20, %f25;
	selp.f32 	%f27, 0fBEFFFFFF, 0fBE2AAAA8, %p9;
	fma.rn.f32 	%f28, %f26, %f20, %f27;
	fma.rn.f32 	%f29, %f28, %f22, %f21;
	and.b32  	%r56, %r83, 2;
	setp.eq.s32 	%p10, %r56, 0;
	mov.f32 	%f30, 0f00000000;
	sub.f32 	%f31, %f30, %f29;
	selp.f32 	%f8, %f29, %f31, %p10;
	@%p8 bra 	$L__BB0_18;
	setp.neu.f32 	%p11, %f4, 0f7F800000;
	@%p11 bra 	$L__BB0_13;
	mov.f32 	%f34, 0f00000000;
	mul.rn.f32 	%f50, %f48, %f34;
	mov.b32 	%r87, 0;
	bra.uni 	$L__BB0_18;
$L__BB0_13:
	mov.b32 	%r17, %f48;
	shl.b32 	%r58, %r17, 8;
	or.b32  	%r18, %r58, -2147483648;
	mov.b64 	%rd41, 0;
	mov.b32 	%r84, 0;
$L__BB0_14:
	.pragma "nounroll";
	mul.wide.u32 	%rd28, %r84, 4;
	add.s64 	%rd30, %rd29, %rd28;
	ld.global.nc.u32 	%r59, [%rd30];
	mad.wide.u32 	%rd31, %r59, %r18, %rd41;
	shr.u64 	%rd41, %rd31, 32;
	add.s64 	%rd32, %rd1, %rd28;
	st.local.u32 	[%rd32], %rd31;
	add.s32 	%r84, %r84, 1;
	setp.ne.s32 	%p12, %r84, 6;
	@%p12 bra 	$L__BB0_14;
	shr.u32 	%r60, %r17, 23;
	st.local.u32 	[%rd1+24], %rd41;
	and.b32  	%r21, %r60, 31;
	and.b32  	%r61, %r60, 224;
	add.s32 	%r62, %r61, -128;
	shr.u32 	%r63, %r62, 5;
	mul.wide.u32 	%rd33, %r63, 4;
	sub.s64 	%rd13, %rd1, %rd33;
	ld.local.u32 	%r85, [%rd13+24];
	ld.local.u32 	%r86, [%rd13+20];
	setp.eq.s32 	%p13, %r21, 0;
	@%p13 bra 	$L__BB0_17;
	shf.l.wrap.b32 	%r85, %r86, %r85, %r21;
	ld.local.u32 	%r64, [%rd13+16];
	shf.l.wrap.b32 	%r86, %r64, %r86, %r21;
$L__BB0_17:
	shr.u32 	%r65, %r85, 30;
	shf.l.wrap.b32 	%r66, %r86, %r85, 2;
	shl.b32 	%r67, %r86, 2;
	shr.u32 	%r68, %r66, 31;
	add.s32 	%r69, %r68, %r65;
	neg.s32 	%r70, %r69;
	setp.lt.s32 	%p14, %r17, 0;
	selp.b32 	%r87, %r70, %r69, %p14;
	xor.b32  	%r71, %r66, %r17;
	shr.s32 	%r72, %r66, 31;
	xor.b32  	%r73, %r72, %r66;
	xor.b32  	%r74, %r72, %r67;
	cvt.u64.u32 	%rd34, %r73;
	shl.b64 	%rd35, %rd34, 32;
	cvt.u64.u32 	%rd36, %r74;
	or.b64  	%rd37, %rd35, %rd36;
	cvt.rn.f64.s64 	%fd3, %rd37;
	mul.f64 	%fd4, %fd3, 0d3BF921FB54442D19;
	cvt.rn.f32.f64 	%f32, %fd4;
	neg.f32 	%f33, %f32;
	setp.lt.s32 	%p15, %r71, 0;
	selp.f32 	%f50, %f33, %f32, %p15;
$L__BB0_18:
	add.s32 	%r76, %r87, 1;
	mul.rn.f32 	%f35, %f50, %f50;
	and.b32  	%r77, %r87, 1;
	setp.eq.b32 	%p16, %r77, 1;
	selp.f32 	%f36, %f50, 0f3F800000, %p16;
	fma.rn.f32 	%f37, %f35, %f36, 0f00000000;
	fma.rn.f32 	%f38, %f35, 0f37CBAC00, 0fBAB607ED;
	selp.f32 	%f39, 0fB94D4153, %f38, %p16;
	selp.f32 	%f40, 0f3C0885E4, 0f3D2AAABB, %p16;
	fma.rn.f32 	%f41, %f39, %f35, %f40;
	selp.f32 	%f42, 0fBE2AAAA8, 0fBEFFFFFF, %p16;
	fma.rn.f32 	%f43, %f41, %f35, %f42;
	fma.rn.f32 	%f44, %f43, %f37, %f36;
	and.b32  	%r78, %r76, 2;
	setp.eq.s32 	%p17, %r78, 0;
	mov.f32 	%f45, 0f00000000;
	sub.f32 	%f46, %f45, %f44;
	selp.f32 	%f47, %f44, %f46, %p17;
	add.f32 	%f48, %f8, %f47;
	add.s32 	%r79, %r79, 1;
	setp.ne.s32 	%p18, %r79, 20000;
	@%p18 bra 	$L__BB0_2;
	st.global.f32 	[%rd3], %f48;
$L__BB0_20:
	ret;

}


// ===== COMPILED SASS (sm_100) =====

	.target	sm_100

	.elftype	@"ET_EXEC"


//--------------------- .note.nv.tkinfo           --------------------------
	.section	.note.nv.tkinfo,"",@"SHT_NOTE"
	.sectionflags	@"SHF_NOTE_NV_TKINFO"
	.tkinfo
        /*0018*/ 	.word	0x00000002
        /*0030*/ 	.string	""
        /*0030*/ 	.string	"ptxas"
        /*0030*/ 	.string	"Cuda compilation tools, release 13.0, V13.0.88"
        /*0030*/ 	.string	"Build cuda_13.0.r13.0/compiler.36424714_0"
        /*0030*/ 	.string	"-arch sm_100 -m 64 "



//--------------------- .note.nv.cuinfo           --------------------------
	.section	.note.nv.cuinfo,"",@"SHT_NOTE"
	.sectionflags	@"SHF_NOTE_NV_CUINFO"
        /*0018*/ 	.short	0x0002
        /*001a*/ 	.short	0x0064
        /*001c*/ 	.short	0x0082
	.zero		2


//--------------------- .nv.info                  --------------------------
	.section	.nv.info,"",@"SHT_CUDA_INFO"
	.align	4


	//----- nvinfo : EIATTR_REGCOUNT
	.align		4
        /*0000*/ 	.byte	0x04, 0x2f
        /*0002*/ 	.short	(.L_2 - .L_1)
	.align		4
.L_1:
        /*0004*/ 	.word	index@(_Z11busy_kernelPfi)
        /*0008*/ 	.word	0x0000001c


	//----- nvinfo : EIATTR_FRAME_SIZE
	.align		4
.L_2:
        /*000c*/ 	.byte	0x04, 0x11
        /*000e*/ 	.short	(.L_4 - .L_3)
	.align		4
.L_3:
        /*0010*/ 	.word	index@(_Z11busy_kernelPfi)
        /*0014*/ 	.word	0x00000000


	//----- nvinfo : EIATTR_MIN_STACK_SIZE
	.align		4
.L_4:
        /*0018*/ 	.byte	0x04, 0x12
        /*001a*/ 	.short	(.L_6 - .L_5)
	.align		4
.L_5:
        /*001c*/ 	.word	index@(_Z11busy_kernelPfi)
        /*0020*/ 	.word	0x00000000
.L_6:


//--------------------- .nv.compat                --------------------------
	.section	.nv.compat,"",@"SHT_CUDA_COMPAT_INFO"
	.align	4
        /*0000*/ 	.byte	0x02, 0x09, 0x00, 0x00, 0x02, 0x02, 0x01, 0x00, 0x02, 0x05, 0x05, 0x00, 0x03, 0x07, 0x01, 0x01
        /*0010*/ 	.byte	0x02, 0x03, 0x00, 0x00, 0x02, 0x06, 0x01, 0x00, 0x04, 0x0b, 0x08, 0x00, 0x01, 0x00, 0x00, 0x00
        /*0020*/ 	.byte	0x00, 0x00, 0x00, 0x00


//--------------------- .nv.info._Z11busy_kernelPfi --------------------------
	.section	.nv.info._Z11busy_kernelPfi,"",@"SHT_CUDA_INFO"
	.sectionflags	@""
	.align	4


	//----- nvinfo : EIATTR_CUDA_API_VERSION
	.align		4
        /*0000*/ 	.byte	0x04, 0x37
        /*0002*/ 	.short	(.L_8 - .L_7)
.L_7:
        /*0004*/ 	.word	0x00000082


	//----- nvinfo : EIATTR_KPARAM_INFO
	.align		4
.L_8:
        /*0008*/ 	.byte	0x04, 0x17
        /*000a*/ 	.short	(.L_10 - .L_9)
.L_9:
        /*000c*/ 	.word	0x00000000
        /*0010*/ 	.short	0x0001
        /*0012*/ 	.short	0x0008
        /*0014*/ 	.byte	0x00, 0xf0, 0x11, 0x00


	//----- nvinfo : EIATTR_KPARAM_INFO
	.align		4
.L_10:
        /*0018*/ 	.byte	0x04, 0x17
        /*001a*/ 	.short	(.L_12 - .L_11)
.L_11:
        /*001c*/ 	.word	0x00000000
        /*0020*/ 	.short	0x0000
        /*0022*/ 	.short	0x0000
        /*0024*/ 	.byte	0x00, 0xf5, 0x21, 0x00


	//----- nvinfo : EIATTR_SPARSE_MMA_MASK
	.align		4
.L_12:
        /*0028*/ 	.byte	0x03, 0x50
        /*002a*/ 	.short	0x0000


	//----- nvinfo : EIATTR_MAXREG_COUNT
	.align		4
        /*002c*/ 	.byte	0x03, 0x1b
        /*002e*/ 	.short	0x00ff


	//----- nvinfo : EIATTR_MERCURY_ISA_VERSION
	.align		4
        /*0030*/ 	.byte	0x03, 0x5f
        /*0032*/ 	.short	0x0101


	//----- nvinfo : EIATTR_VRC_CTA_INIT_COUNT
	.align		4
        /*0034*/ 	.byte	0x02, 0x4a
	.zero		1
	.zero		1


	//----- nvinfo : EIATTR_EXIT_INSTR_OFFSETS
	.align		4
        /*0038*/ 	.byte	0x04, 0x1c
        /*003a*/ 	.short	(.L_14 - .L_13)


	//   ....[0]....
.L_13:
        /*003c*/ 	.word	0x00000070


	//   ....[1]....
        /*0040*/ 	.word	0x00000fc0


	//----- nvinfo : EIATTR_CRS_STACK_SIZE
	.align		4
.L_14:
        /*0044*/ 	.byte	0x04, 0x1e
        /*0046*/ 	.short	(.L_16 - .L_15)
.L_15:
        /*0048*/ 	.word	0x00000000


	//----- nvinfo : EIATTR_CBANK_PARAM_SIZE
	.align		4
.L_16:
        /*004c*/ 	.byte	0x03, 0x19
        /*004e*/ 	.short	0x000c


	//----- nvinfo : EIATTR_PARAM_CBANK
	.align		4
        /*0050*/ 	.byte	0x04, 0x0a
        /*0052*/ 	.short	(.L_18 - .L_17)
	.align		4
.L_17:
        /*0054*/ 	.word	index@(.nv.constant0._Z11busy_kernelPfi)
        /*0058*/ 	.short	0x0380
        /*005a*/ 	.short	0x000c


	//----- nvinfo : EIATTR_SW_WAR
	.align		4
.L_18:
        /*005c*/ 	.byte	0x04, 0x36
        /*005e*/ 	.short	(.L_20 - .L_19)
.L_19:
        /*0060*/ 	.word	0x00000008
.L_20:


//--------------------- .nv.callgraph             --------------------------
	.section	.nv.callgraph,"",@"SHT_CUDA_CALLGRAPH"
	.align	4
	.sectionentsize	8
	.align		4
        /*0000*/ 	.word	0x00000000
	.align		4
        /*0004*/ 	.word	0xffffffff
	.align		4
        /*0008*/ 	.word	0x00000000
	.align		4
        /*000c*/ 	.word	0xfffffffe
	.align		4
        /*0010*/ 	.word	0x00000000
	.align		4
        /*0014*/ 	.word	0xfffffffd
	.align		4
        /*0018*/ 	.word	0x00000000
	.align		4
        /*001c*/ 	.word	0xfffffffc


//--------------------- .nv.constant4             --------------------------
	.section	.nv.constant4,"a",@progbits
	.align	8
	.align		8
.nv.constant4:
        /*0000*/ 	.dword	__cudart_i2opi_f


//--------------------- .text._Z11busy_kernelPfi  --------------------------
	.section	.text._Z11busy_kernelPfi,"ax",@progbits
	.align	128
        .global         _Z11busy_kernelPfi
        .type           _Z11busy_kernelPfi,@function
        .size           _Z11busy_kernelPfi,(.L_x_12 - _Z11busy_kernelPfi)
        .other          _Z11busy_kernelPfi,@"STO_CUDA_ENTRY STV_DEFAULT"
_Z11busy_kernelPfi:
.text._Z11busy_kernelPfi:
[----:B------:R-:W-:Y:S01]  /*0000*/  LDC R1, c[0x0][0x37c] ;  /* 0x0000df00ff017b82 */ /* 0x000fe20000000800 */
[----:B------:R-:W0:Y:S07]  /*0010*/  S2R R0, SR_TID.X ;  /* 0x0000000000007919 */ /* 0x000e2e0000002100 */
[----:B------:R-:W0:Y:S01]  /*0020*/  S2UR UR4, SR_CTAID.X ;  /* 0x00000000000479c3 */ /* 0x000e220000002500 */
[----:B------:R-:W1:Y:S07]  /*0030*/  LDCU UR5, c[0x0][0x388] ;  /* 0x00007100ff0577ac */ /* 0x000e6e0008000800 */
[----:B------:R-:W0:Y:S02]  /*0040*/  LDC R5, c[0x0][0x360] ;  /* 0x0000d800ff057b82 */ /* 0x000e240000000800 */
[----:B0-----:R-:W-:-:S05]  /*0050*/  IMAD R5, R5, UR4, R0 ;  /* 0x0000000405057c24 */ /* 0x001fca000f8e0200 */
[----:B-1----:R-:W-:-:S13]  /*0060*/  ISETP.GE.AND P0, PT, R5, UR5, PT ;  /* 0x0000000505007c0c */ /* 0x002fda000bf06270 */
[----:B------:R-:W-:Y:S05]  /*0070*/  @P0 EXIT ;  /* 0x000000000000094d */ /* 0x000fea0003800000 */
[----:B------:R-:W0:Y:S01]  /*0080*/  LDC.64 R2, c[0x0][0x380] ;  /* 0x0000e000ff027b82 */ /* 0x000e220000000a00 */
[----:B------:R-:W1:Y:S01]  /*0090*/  LDCU.64 UR8, c[0x0][0x358] ;  /* 0x00006b00ff0877ac */ /* 0x000e620008000a00 */
[----:B0-----:R-:W-:-:S05]  /*00a0*/  IMAD.WIDE R2, R5, 0x4, R2 ;  /* 0x0000000405027825 */ /* 0x001fca00078e0202 */
[----:B-1----:R0:W5:Y:S01]  /*00b0*/  LDG.E R9, desc[UR8][R2.64] ;  /* 0x0000000802097981 */ /* 0x002162000c1e1900 */
[----:B------:R-:W-:-:S05]  /*00c0*/  UMOV UR4, URZ ;  /* 0x000000ff00047c82 */ /* 0x000fca0008000000 */
.L_x_10:
[C---:B-----5:R-:W-:Y:S01]  /*00d0*/  FMUL R0, R9.reuse, 0.63661974668502807617 ;  /* 0x3f22f98309007820 */ /* 0x060fe20000400000 */
[----:B------:R-:W-:Y:S01]  /*00e0*/  FSETP.GE.AND P0, PT, |R9|, 105615, PT ;  /* 0x47ce47800900780b */ /* 0x000fe20003f06200 */
[----:B------:R-:W-:Y:S04]  /*00f0*/  BSSY.RECONVERGENT B0, `(.L_x_0) ;  /* 0x0000068000007945 */ /* 0x000fe80003800200 */
[----:B------:R-:W1:Y:S02]  /*0100*/  F2I.NTZ R0, R0 ;  /* 0x0000000000007305 */ /* 0x000e640000203100 */
[----:B-1----:R-:W-:-:S05]  /*0110*/  I2FP.F32.S32 R4, R0 ;  /* 0x0000000000047245 */ /* 0x002fca0000201400 */
[----:B------:R-:W-:-:S04]  /*0120*/  FFMA R5, R4, -1.5707962512969970703, R9 ;  /* 0xbfc90fda04057823 */ /* 0x000fc80000000009 */
[----:B------:R-:W-:-:S04]  /*0130*/  FFMA R5, R4, -7.5497894158615963534e-08, R5 ;  /* 0xb3a2216804057823 */ /* 0x000fc80000000005 */
[----:B------:R-:W-:Y:S01]  /*0140*/  FFMA R4, R4, -5.3903029534742383927e-15, R5 ;  /* 0xa7c234c504047823 */ /* 0x000fe20000000005 */
[----:B------:R-:W-:-:S03]  /*0150*/  IMAD.MOV.U32 R5, RZ, RZ, R0 ;  /* 0x000000ffff057224 */ /* 0x000fc600078e0000 */
[----:B------:R-:W-:Y:S01]  /*0160*/  IMAD.MOV.U32 R8, RZ, RZ, R4 ;  /* 0x000000ffff087224 */ /* 0x000fe200078e0004 */
[----:B------:R-:W-:Y:S06]  /*0170*/  @!P0 BRA `(.L_x_1) ;  /* 0x00000004007c8947 */ /* 0x000fec0003800000 */
[----:B------:R-:W-:-:S13]  /*0180*/  FSETP.NEU.AND P0, PT, |R9|, +INF , PT ;  /* 0x7f8000000900780b */ /* 0x000fda0003f0d200 */
[----:B------:R-:W-:Y:S01]  /*0190*/  @!P0 FMUL R8, RZ, R9 ;  /* 0x00000009ff088220 */ /* 0x000fe20000400000 */
[----:B------:R-:W-:Y:S01]  /*01a0*/  @!P0 IMAD.MOV.U32 R0, RZ, RZ, RZ ;  /* 0x000000ffff008224 */ /* 0x000fe200078e00ff */
[----:B------:R-:W-:Y:S06]  /*01b0*/  @!P0 BRA `(.L_x_1) ;  /* 0x00000004006c8947 */ /* 0x000fec0003800000 */
[----:B------:R-:W-:Y:S01]  /*01c0*/  IMAD.SHL.U32 R7, R9, 0x100, RZ ;  /* 0x0000010009077824 */ /* 0x000fe200078e00ff */
[----:B------:R-:W1:Y:S01]  /*01d0*/  LDCU.64 UR10, c[0x4][URZ] ;  /* 0x01000000ff0a77ac */ /* 0x000e620008000a00 */
[----:B------:R-:W-:Y:S02]  /*01e0*/  IMAD.MOV.U32 R0, RZ, RZ, RZ ;  /* 0x000000ffff007224 */ /* 0x000fe400078e00ff */
[----:B------:R-:W-:Y:S01]  /*01f0*/  IMAD.MOV.U32 R8, RZ, RZ, RZ ;  /* 0x000000ffff087224 */ /* 0x000fe200078e00ff */
[----:B------:R-:W-:Y:S01]  /*0200*/  LOP3.LUT R15, R7, 0x80000000, RZ, 0xfc, !PT ;  /* 0x80000000070f7812 */ /* 0x000fe200078efcff */
[----:B------:R-:W-:Y:S01]  /*0210*/  UMOV UR6, URZ ;  /* 0x000000ff00067c82 */ /* 0x000fe20008000000 */
[----:B------:R-:W-:-:S05]  /*0220*/  UMOV UR5, URZ ;  /* 0x000000ff00057c82 */ /* 0x000fca0008000000 */
.L_x_2:
[----:B-1----:R-:W-:Y:S02]  /*0230*/  IMAD.U32 R12, RZ, RZ, UR10 ;  /* 0x0000000aff0c7e24 */ /* 0x002fe4000f8e00ff */
[----:B------:R-:W-:-:S05]  /*0240*/  IMAD.U32 R13, RZ, RZ, UR11 ;  /* 0x0000000bff0d7e24 */ /* 0x000fca000f8e00ff */
[----:B------:R-:W2:Y:S01]  /*0250*/  LDG.E.CONSTANT R10, desc[UR8][R12.64] ;  /* 0x000000080c0a7981 */ /* 0x000ea2000c1e9900 */
[----:B------:R-:W-:Y:S01]  /*0260*/  UIADD3 UR5, UPT, UPT, UR5, 0x1, URZ ;  /* 0x0000000105057890 */ /* 0x000fe2000fffe0ff */
[C---:B------:R-:W-:Y:S01]  /*0270*/  ISETP.EQ.AND P0, PT, R8.reuse, RZ, PT ;  /* 0x000000ff0800720c */ /* 0x040fe20003f02270 */
[----:B------:R-:W-:Y:S01]  /*0280*/  UIADD3 UR10, UP1, UPT, UR10, 0x4, URZ ;  /* 0x000000040a0a7890 */ /* 0x000fe2000ff3e0ff */
[C---:B------:R-:W-:Y:S01]  /*0290*/  ISETP.EQ.AND P1, PT, R8.reuse, 0x4, PT ;  /* 0x000000040800780c */ /* 0x040fe20003f22270 */
[----:B------:R-:W-:Y:S01]  /*02a0*/  UISETP.NE.AND UP0, UPT, UR5, 0x6, UPT ;  /* 0x000000060500788c */ /* 0x000fe2000bf05270 */
[C---:B------:R-:W-:Y:S01]  /*02b0*/  ISETP.EQ.AND P2, PT, R8.reuse, 0x8, PT ;  /* 0x000000080800780c */ /* 0x040fe20003f42270 */
[----:B------:R-:W-:Y:S01]  /*02c0*/  UIADD3.X UR11, UPT, UPT, URZ, UR11, URZ, UP1, !UPT ;  /* 0x0000000bff0b7290 */ /* 0x000fe20008ffe4ff */
[C---:B------:R-:W-:Y:S02]  /*02d0*/  ISETP.EQ.AND P3, PT, R8.reuse, 0xc, PT ;  /* 0x0000000c0800780c */ /* 0x040fe40003f62270 */
[----:B------:R-:W-:-:S02]  /*02e0*/  ISETP.EQ.AND P4, PT, R8, 0x10, PT ;  /* 0x000000100800780c */ /* 0x000fc40003f82270 */
[C---:B------:R-:W-:Y:S01]  /*02f0*/  ISETP.EQ.AND P5, PT, R8.reuse, 0x14, PT ;  /* 0x000000140800780c */ /* 0x040fe20003fa2270 */
[----:B------:R-:W-:Y:S02]  /*0300*/  VIADD R8, R8, 0x4 ;  /* 0x0000000408087836 */ /* 0x000fe40000000000 */
[----:B--2---:R-:W-:-:S03]  /*0310*/  IMAD.WIDE.U32 R10, R10, R15, RZ ;  /* 0x0000000f0a0a7225 */ /* 0x004fc600078e00ff */
[----:B------:R-:W-:-:S04]  /*0320*/  IADD3 R7, P6, PT, R10, R0, RZ ;  /* 0x000000000a077210 */ /* 0x000fc80007fde0ff */
[----:B------:R-:W-:Y:S01]  /*0330*/  IADD3.X R0, PT, PT, R11, UR6, RZ, P6, !PT ;  /* 0x000000060b007c10 */ /* 0x000fe2000b7fe4ff */
[--C-:B------:R-:W-:Y:S01]  /*0340*/  @P1 IMAD.MOV.U32 R16, RZ, RZ, R7.reuse ;  /* 0x000000ffff101224 */ /* 0x100fe200078e0007 */
[----:B------:R-:W-:Y:S01]  /*0350*/  @P0 MOV R6, R7 ;  /* 0x0000000700060202 */ /* 0x000fe20000000f00 */
[--C-:B------:R-:W-:Y:S02]  /*0360*/  @P2 IMAD.MOV.U32 R17, RZ, RZ, R7.reuse ;  /* 0x000000ffff112224 */ /* 0x100fe400078e0007 */
[--C-:B------:R-:W-:Y:S02]  /*0370*/  @P3 IMAD.MOV.U32 R18, RZ, RZ, R7.reuse ;  /* 0x000000ffff123224 */ /* 0x100fe400078e0007 */
[--C-:B------:R-:W-:Y:S02]  /*0380*/  @P4 IMAD.MOV.U32 R19, RZ, RZ, R7.reuse ;  /* 0x000000ffff134224 */ /* 0x100fe400078e0007 */
[----:B------:R-:W-:Y:S01]  /*0390*/  @P5 IMAD.MOV.U32 R20, RZ, RZ, R7 ;  /* 0x000000ffff145224 */ /* 0x000fe200078e0007 */
[----:B------:R-:W-:Y:S06]  /*03a0*/  BRA.U UP0, `(.L_x_2) ;  /* 0xfffffffd00a07547 */ /* 0x000fec000b83ffff */
[----:B------:R-:W-:Y:S01]  /*03b0*/  SHF.R.U32.HI R7, RZ, 0x17, R9 ;  /* 0x00000017ff077819 */ /* 0x000fe20000011609 */
[----:B------:R-:W-:Y:S03]  /*03c0*/  BSSY.RECONVERGENT B1, `(.L_x_3) ;  /* 0x0000028000017945 */ /* 0x000fe60003800200 */
[C---:B------:R-:W-:Y:S02]  /*03d0*/  LOP3.LUT R8, R7.reuse, 0xe0, RZ, 0xc0, !PT ;  /* 0x000000e007087812 */ /* 0x040fe400078ec0ff */
[----:B------:R-:W-:-:S03]  /*03e0*/  LOP3.LUT P6, RZ, R7, 0x1f, RZ, 0xc0, !PT ;  /* 0x0000001f07ff7812 */ /* 0x000fc600078cc0ff */
[----:B------:R-:W-:-:S05]  /*03f0*/  VIADD R8, R8, 0xffffff80 ;  /* 0xffffff8008087836 */ /* 0x000fca0000000000 */
[----:B------:R-:W-:-:S04]  /*0400*/  SHF.R.U32.HI R8, RZ, 0x5, R8 ;  /* 0x00000005ff087819 */ /* 0x000fc80000011608 */
[----:B------:R-:W-:-:S04]  /*0410*/  LEA R12, -R8, RZ, 0x2 ;  /* 0x000000ff080c7211 */ /* 0x000fc800078e11ff */
[C---:B------:R-:W-:Y:S02]  /*0420*/  ISETP.EQ.AND P3, PT, R12.reuse, -0x18, PT ;  /* 0xffffffe80c00780c */ /* 0x040fe40003f62270 */
[C---:B------:R-:W-:Y:S02]  /*0430*/  ISETP.EQ.AND P4, PT, R12.reuse, -0x14, PT ;  /* 0xffffffec0c00780c */ /* 0x040fe40003f82270 */
[C---:B------:R-:W-:Y:S02]  /*0440*/  ISETP.EQ.AND P2, PT, R12.reuse, -0x10, PT ;  /* 0xfffffff00c00780c */ /* 0x040fe40003f42270 */
[C---:B------:R-:W-:Y:S02]  /*0450*/  ISETP.EQ.AND P1, PT, R12.reuse, -0xc, PT ;  /* 0xfffffff40c00780c */ /* 0x040fe40003f22270 */
[C---:B------:R-:W-:Y:S02]  /*0460*/  ISETP.EQ.AND P0, PT, R12.reuse, -0x8, PT ;  /* 0xfffffff80c00780c */ /* 0x040fe40003f02270 */
[----:B------:R-:W-:-:S03]  /*0470*/  ISETP.EQ.AND P5, PT, R12, RZ, PT ;  /* 0x000000ff0c00720c */ /* 0x000fc60003fa2270 */
[--C-:B------:R-:W-:Y:S01]  /*0480*/  @P3 IMAD.MOV.U32 R8, RZ, RZ, R6.reuse ;  /* 0x000000ffff083224 */ /* 0x100fe200078e0006 */
[C---:B------:R-:W-:Y:S01]  /*0490*/  ISETP.EQ.AND P3, PT, R12.reuse, -0x4, PT ;  /* 0xfffffffc0c00780c */ /* 0x040fe20003f62270 */
[----:B------:R-:W-:Y:S02]  /*04a0*/  @P4 IMAD.MOV.U32 R10, RZ, RZ, R6 ;  /* 0x000000ffff0a4224 */ /* 0x000fe400078e0006 */
[--C-:B------:R-:W-:Y:S01]  /*04b0*/  @P4 IMAD.MOV.U32 R8, RZ, RZ, R16.reuse ;  /* 0x000000ffff084224 */ /* 0x100fe200078e0010 */
[----:B------:R-:W-:Y:S01]  /*04c0*/  ISETP.EQ.AND P4, PT, R12, 0x4, PT ;  /* 0x000000040c00780c */ /* 0x000fe20003f82270 */
[----:B------:R-:W-:Y:S02]  /*04d0*/  @P2 IMAD.MOV.U32 R10, RZ, RZ, R16 ;  /* 0x000000ffff0a2224 */ /* 0x000fe400078e0010 */
[--C-:B------:R-:W-:Y:S02]  /*04e0*/  @P2 IMAD.MOV.U32 R8, RZ, RZ, R17.reuse ;  /* 0x000000ffff082224 */ /* 0x100fe400078e0011 */
[----:B------:R-:W-:Y:S01]  /*04f0*/  @P1 IMAD.MOV.U32 R10, RZ, RZ, R17 ;  /* 0x000000ffff0a1224 */ /* 0x000fe200078e0011 */
[----:B------:R-:W-:Y:S01]  /*0500*/  @P0 MOV R10, R18 ;  /* 0x00000012000a0202 */ /* 0x000fe20000000f00 */
[----:B------:R-:W-:-:S02]  /*0510*/  @P1 IMAD.MOV.U32 R8, RZ, RZ, R18 ;  /* 0x000000ffff081224 */ /* 0x000fc400078e0012 */
[--C-:B------:R-:W-:Y:S02]  /*0520*/  @P0 IMAD.MOV.U32 R8, RZ, RZ, R19.reuse ;  /* 0x000000ffff080224 */ /* 0x100fe400078e0013 */
[----:B------:R-:W-:Y:S02]  /*0530*/  @P3 IMAD.MOV.U32 R10, RZ, RZ, R19 ;  /* 0x000000ffff0a3224 */ /* 0x000fe400078e0013 */
[--C-:B------:R-:W-:Y:S02]  /*0540*/  @P3 IMAD.MOV.U32 R8, RZ, RZ, R20.reuse ;  /* 0x000000ffff083224 */ /* 0x100fe400078e0014 */
[----:B------:R-:W-:Y:S02]  /*0550*/  @P5 IMAD.MOV.U32 R10, RZ, RZ, R20 ;  /* 0x000000ffff0a5224 */ /* 0x000fe400078e0014 */
[--C-:B------:R-:W-:Y:S02]  /*0560*/  @P5 IMAD.MOV.U32 R8, RZ, RZ, R0.reuse ;  /* 0x000000ffff085224 */ /* 0x100fe400078e0000 */
[----:B------:R-:W-:Y:S01]  /*0570*/  @P4 IMAD.MOV.U32 R10, RZ, RZ, R0 ;  /* 0x000000ffff0a4224 */ /* 0x000fe200078e0000 */
[----:B------:R-:W-:Y:S06]  /*0580*/  @!P6 BRA `(.L_x_4) ;  /* 0x00000000002ce947 */ /* 0x000fec0003800000 */
[----:B------:R-:W-:Y:S01]  /*0590*/  @P2 IMAD.MOV.U32 R11, RZ, RZ, R6 ;  /* 0x000000ffff0b2224 */ /* 0x000fe200078e0006 */
[----:B------:R-:W-:Y:S01]  /*05a0*/  @P1 MOV R11, R16 ;  /* 0x00000010000b1202 */ /* 0x000fe20000000f00 */
[----:B------:R-:W-:Y:S01]  /*05b0*/  @P0 IMAD.MOV.U32 R11, RZ, RZ, R17 ;  /* 0x000000ffff0b0224 */ /* 0x000fe200078e0011 */
[----:B------:R-:W-:Y:S01]  /*05c0*/  ISETP.EQ.AND P0, PT, R12, 0x8, PT ;  /* 0x000000080c00780c */ /* 0x000fe20003f02270 */
[----:B------:R-:W-:Y:S01]  /*05d0*/  @P3 IMAD.MOV.U32 R11, RZ, RZ, R18 ;  /* 0x000000ffff0b3224 */ /* 0x000fe200078e0012 */
[----:B------:R-:W-:Y:S01]  /*05e0*/  LOP3.LUT R7, R7, 0x1f, RZ, 0xc0, !PT ;  /* 0x0000001f07077812 */ /* 0x000fe200078ec0ff */
[----:B------:R-:W-:Y:S02]  /*05f0*/  @P5 IMAD.MOV.U32 R11, RZ, RZ, R19 ;  /* 0x000000ffff0b5224 */ /* 0x000fe400078e0013 */
[----:B------:R-:W-:Y:S01]  /*0600*/  @P4 IMAD.MOV.U32 R11, RZ, RZ, R20 ;  /* 0x000000ffff0b4224 */ /* 0x000fe200078e0014 */
[----:B------:R-:W-:-:S07]  /*0610*/  SHF.L.W.U32.HI R8, R10, R7, R8 ;  /* 0x000000070a087219 */ /* 0x000fce0000010e08 */
[----:B------:R-:W-:-:S05]  /*0620*/  @P0 IMAD.MOV.U32 R11, RZ, RZ, R0 ;  /* 0x000000ffff0b0224 */ /* 0x000fca00078e0000 */
[----:B------:R-:W-:-:S07]  /*0630*/  SHF.L.W.U32.HI R10, R11, R7, R10 ;  /* 0x000000070b0a7219 */ /* 0x000fce0000010e0a */
.L_x_4:
[----:B------:R-:W-:Y:S05]  /*0640*/  BSYNC.RECONVERGENT B1 ;  /* 0x0000000000017941 */ /* 0x000fea0003800200 */
.L_x_3:
[C---:B------:R-:W-:Y:S01]  /*0650*/  SHF.L.W.U32.HI R7, R10.reuse, 0x2, R8 ;  /* 0x000000020a077819 */ /* 0x040fe20000010e08 */
[----:B------:R-:W-:Y:S01]  /*0660*/  IMAD.SHL.U32 R10, R10, 0x4, RZ ;  /* 0x000000040a0a7824 */ /* 0x000fe200078e00ff */
[----:B------:R-:W-:Y:S01]  /*0670*/  UMOV UR6, 0x54442d19 ;  /* 0x54442d1900067882 */ /* 0x000fe20000000000 */
[----:B------:R-:W-:Y:S01]  /*0680*/  UMOV UR7, 0x3bf921fb ;  /* 0x3bf921fb00077882 */ /* 0x000fe20000000000 */
[----:B------:R-:W-:Y:S02]  /*0690*/  SHF.R.S32.HI R0, RZ, 0x1f, R7 ;  /* 0x0000001fff007819 */ /* 0x000fe40000011407 */
[----:B------:R-:W-:Y:S02]  /*06a0*/  ISETP.GE.AND P0, PT, R9, RZ, PT ;  /* 0x000000ff0900720c */ /* 0x000fe40003f06270 */
[C---:B------:R-:W-:Y:S02]  /*06b0*/  LOP3.LUT R12, R0.reuse, R10, RZ, 0x3c, !PT ;  /* 0x0000000a000c7212 */ /* 0x040fe400078e3cff */
[----:B------:R-:W-:-:S02]  /*06c0*/  LOP3.LUT R13, R0, R7, RZ, 0x3c, !PT ;  /* 0x00000007000d7212 */ /* 0x000fc400078e3cff */
[----:B------:R-:W-:Y:S02]  /*06d0*/  SHF.R.U32.HI R0, RZ, 0x1e, R8 ;  /* 0x0000001eff007819 */ /* 0x000fe40000011608 */
[----:B------:R-:W1:Y:S01]  /*06e0*/  I2F.F64.S64 R10, R12 ;  /* 0x0000000c000a7312 */ /* 0x000e620000301c00 */
[C---:B------:R-:W-:Y:S02]  /*06f0*/  LOP3.LUT R8, R7.reuse, R9, RZ, 0x3c, !PT ;  /* 0x0000000907087212 */ /* 0x040fe400078e3cff */
[----:B------:R-:W-:Y:S02]  /*0700*/  LEA.HI R0, R7, R0, RZ, 0x1 ;  /* 0x0000000007007211 */ /* 0x000fe400078f08ff */
[----:B------:R-:W-:-:S03]  /*0710*/  ISETP.GE.AND P1, PT, R8, RZ, PT ;  /* 0x000000ff0800720c */ /* 0x000fc60003f26270 */
[----:B------:R-:W-:-:S05]  /*0720*/  IMAD.MOV R7, RZ, RZ, -R0 ;  /* 0x000000ffff077224 */ /* 0x000fca00078e0a00 */
[----:B------:R-:W-:Y:S01]  /*0730*/  @!P0 MOV R0, R7 ;  /* 0x0000000700008202 */ /* 0x000fe20000000f00 */
[----:B-1----:R-:W-:-:S10]  /*0740*/  DMUL R10, R10, UR6 ;  /* 0x000000060a0a7c28 */ /* 0x002fd40008000000 */
[----:B------:R-:W1:Y:S02]  /*0750*/  F2F.F32.F64 R10, R10 ;  /* 0x0000000a000a7310 */ /* 0x000e640000301000 */
[----:B-1----:R-:W-:-:S07]  /*0760*/  FSEL R8, -R10, R10, !P1 ;  /* 0x0000000a0a087208 */ /* 0x002fce0004800100 */
.L_x_1:
[----:B------:R-:W-:Y:S05]  /*0770*/  BSYNC.RECONVERGENT B0 ;  /* 0x0000000000007941 */ /* 0x000fea0003800200 */
.L_x_0:
[----:B------:R-:W-:Y:S02]  /*0780*/  IMAD.MOV.U32 R15, RZ, RZ, 0x37cbac00 ;  /* 0x37cbac00ff0f7424 */ /* 0x000fe400078e00ff */
[----:B------:R-:W-:Y:S01]  /*0790*/  FMUL R10, R8, R8 ;  /* 0x00000008080a7220 */ /* 0x000fe20000400000 */
[C---:B------:R-:W-:Y:S01]  /*07a0*/  LOP3.LUT R7, R0.reuse, 0x1, RZ, 0xc0, !PT ;  /* 0x0000000100077812 */ /* 0x040fe200078ec0ff */
[----:B------:R-:W-:Y:S01]  /*07b0*/  IMAD.MOV.U32 R14, RZ, RZ, 0x3d2aaabb ;  /* 0x3d2aaabbff0e7424 */ /* 0x000fe200078e00ff */
[----:B------:R-:W-:Y:S01]  /*07c0*/  LOP3.LUT P1, RZ, R0, 0x2, RZ, 0xc0, !PT ;  /* 0x0000000200ff7812 */ /* 0x000fe2000782c0ff */
[----:B------:R-:W-:Y:S01]  /*07d0*/  FFMA R11, R10, R15, -0.0013887860113754868507 ;  /* 0xbab607ed0a0b7423 */ /* 0x000fe2000000000f */
[----:B------:R-:W-:Y:S01]  /*07e0*/  ISETP.NE.U32.AND P0, PT, R7, 0x1, PT ;  /* 0x000000010700780c */ /* 0x000fe20003f05070 */
[----:B------:R-:W-:Y:S01]  /*07f0*/  IMAD.MOV.U32 R7, RZ, RZ, 0x3effffff ;  /* 0x3effffffff077424 */ /* 0x000fe200078e00ff */
[----:B------:R-:W-:Y:S02]  /*0800*/  BSSY.RECONVERGENT B0, `(.L_x_5) ;  /* 0x0000067000007945 */ /* 0x000fe40003800200 */
[----:B------:R-:W-:-:S02]  /*0810*/  FSEL R11, R11, -0.00019574658654164522886, !P0 ;  /* 0xb94d41530b0b7808 */ /* 0x000fc40004000000 */
[----:B------:R-:W-:Y:S02]  /*0820*/  FSEL R13, R14, 0.0083327032625675201416, !P0 ;  /* 0x3c0885e40e0d7808 */ /* 0x000fe40004000000 */
[----:B------:R-:W-:Y:S02]  /*0830*/  FSEL R0, R8, 1, P0 ;  /* 0x3f80000008007808 */ /* 0x000fe40000000000 */
[----:B------:R-:W-:Y:S01]  /*0840*/  FSEL R8, -R7, -0.16666662693023681641, !P0 ;  /* 0xbe2aaaa807087808 */ /* 0x000fe20004000100 */
[C---:B------:R-:W-:Y:S01]  /*0850*/  FFMA R13, R10.reuse, R11, R13 ;  /* 0x0000000b0a0d7223 */ /* 0x040fe2000000000d */
[----:B------:R-:W-:Y:S01]  /*0860*/  FSETP.GE.AND P0, PT, |R9|, 105615, PT ;  /* 0x47ce47800900780b */ /* 0x000fe20003f06200 */
[C---:B------:R-:W-:Y:S02]  /*0870*/  FFMA R11, R10.reuse, R0, RZ ;  /* 0x000000000a0b7223 */ /* 0x040fe400000000ff */
[----:B------:R-:W-:-:S04]  /*0880*/  FFMA R8, R10, R13, R8 ;  /* 0x0000000d0a087223 */ /* 0x000fc80000000008 */
[----:B------:R-:W-:-:S04]  /*0890*/  FFMA R8, R11, R8, R0 ;  /* 0x000000080b087223 */ /* 0x000fc80000000000 */
[----:B------:R-:W-:Y:S02]  /*08a0*/  @P1 FADD R8, RZ, -R8 ;  /* 0x80000008ff081221 */ /* 0x000fe40000000000 */
[----:B------:R-:W-:Y:S05]  /*08b0*/  @!P0 BRA `(.L_x_6) ;  /* 0x00000004006c8947 */ /* 0x000fea0003800000 */
[----:B------:R-:W-:-:S13]  /*08c0*/  FSETP.NEU.AND P0, PT, |R9|, +INF , PT ;  /* 0x7f8000000900780b */ /* 0x000fda0003f0d200 */
[----:B------:R-:W-:Y:S01]  /*08d0*/  @!P0 FMUL R4, RZ, R9 ;  /* 0x00000009ff048220 */ /* 0x000fe20000400000 */
[----:B------:R-:W-:Y:S01]  /*08e0*/  @!P0 IMAD.MOV.U32 R5, RZ, RZ, RZ ;  /* 0x000000ffff058224 */ /* 0x000fe200078e00ff */
[----:B------:R-:W-:Y:S06]  /*08f0*/  @!P0 BRA `(.L_x_6) ;  /* 0x00000004005c8947 */ /* 0x000fec0003800000 */
[----:B------:R-:W1:Y:S01]  /*0900*/  LDC.64 R4, c[0x4][RZ] ;  /* 0x01000000ff047b82 */ /* 0x000e620000000a00 */
[----:B------:R-:W-:Y:S01]  /*0910*/  IMAD.SHL.U32 R0, R9, 0x100, RZ ;  /* 0x0000010009007824 */ /* 0x000fe200078e00ff */
[----:B------:R-:W-:Y:S01]  /*0920*/  UMOV UR5, URZ ;  /* 0x000000ff00057c82 */ /* 0x000fe20008000000 */
[----:B------:R-:W-:Y:S02]  /*0930*/  IMAD.MOV.U32 R21, RZ, RZ, RZ ;  /* 0x000000ffff157224 */ /* 0x000fe400078e00ff */
[----:B------:R-:W-:Y:S01]  /*0940*/  IMAD.MOV.U32 R23, RZ, RZ, RZ ;  /* 0x000000ffff177224 */ /* 0x000fe200078e00ff */
[----:B------:R-:W-:-:S07]  /*0950*/  LOP3.LUT R25, R0, 0x80000000, RZ, 0xfc, !PT ;  /* 0x8000000000197812 */ /* 0x000fce00078efcff */
.L_x_7:
[----:B-1----:R-:W-:-:S06]  /*0960*/  IMAD.WIDE.U32 R10, R23, 0x4, R4 ;  /* 0x00000004170a7825 */ /* 0x002fcc00078e0004 */
[----:B------:R-:W2:Y:S01]  /*0970*/  LDG.E.CONSTANT R10, desc[UR8][R10.64] ;  /* 0x000000080a0a7981 */ /* 0x000ea2000c1e9900 */
[C---:B------:R-:W-:Y:S01]  /*0980*/  SHF.L.U32 R0, R23.reuse, 0x2, RZ ;  /* 0x0000000217007819 */ /* 0x040fe200000006ff */
[----:B------:R-:W-:-:S03]  /*0990*/  VIADD R23, R23, 0x1 ;  /* 0x0000000117177836 */ /* 0x000fc60000000000 */
[C---:B------:R-:W-:Y:S02]  /*09a0*/  ISETP.EQ.AND P0, PT, R0.reuse, RZ, PT ;  /* 0x000000ff0000720c */ /* 0x040fe40003f02270 */
[C---:B------:R-:W-:Y:S02]  /*09b0*/  ISETP.EQ.AND P5, PT, R0.reuse, 0x4, PT ;  /* 0x000000040000780c */ /* 0x040fe40003fa2270 */
[C---:B------:R-:W-:Y:S02]  /*09c0*/  ISETP.EQ.AND P4, PT, R0.reuse, 0x8, PT ;  /* 0x000000080000780c */ /* 0x040fe40003f82270 */
[C---:B------:R-:W-:Y:S02]  /*09d0*/  ISETP.EQ.AND P3, PT, R0.reuse, 0xc, PT ;  /* 0x0000000c0000780c */ /* 0x040fe40003f62270 */
[C---:B------:R-:W-:Y:S02]  /*09e0*/  ISETP.EQ.AND P2, PT, R0.reuse, 0x10, PT ;  /* 0x000000100000780c */ /* 0x040fe40003f42270 */
[----:B------:R-:W-:Y:S01]  /*09f0*/  ISETP.EQ.AND P1, PT, R0, 0x14, PT ;  /* 0x000000140000780c */ /* 0x000fe20003f22270 */
[----:B--2---:R-:W-:-:S03]  /*0a00*/  IMAD.WIDE.U32 R12, R10, R25, RZ ;  /* 0x000000190a0c7225 */ /* 0x004fc600078e00ff */
[----:B------:R-:W-:-:S04]  /*0a10*/  IADD3 R0, P6, PT, R12, R21, RZ ;  /* 0x000000150c007210 */ /* 0x000fc80007fde0ff */
[----:B------:R-:W-:Y:S01]  /*0a20*/  IADD3.X R21, PT, PT, R13, UR5, RZ, P6, !PT ;  /* 0x000000050d157c10 */ /* 0x000fe2000b7fe4ff */
[--C-:B------:R-:W-:Y:S01]  /*0a30*/  @P0 IMAD.MOV.U32 R6, RZ, RZ, R0.reuse ;  /* 0x000000ffff060224 */ /* 0x100fe200078e0000 */
[----:B------:R-:W-:Y:S01]  /*0a40*/  ISETP.NE.AND P6, PT, R23, 0x6, PT ;  /* 0x000000061700780c */ /* 0x000fe20003fc5270 */
[--C-:B------:R-:W-:Y:S02]  /*0a50*/  @P5 IMAD.MOV.U32 R16, RZ, RZ, R0.reuse ;  /* 0x000000ffff105224 */ /* 0x100fe400078e0000 */
[--C-:B------:R-:W-:Y:S02]  /*0a60*/  @P4 IMAD.MOV.U32 R17, RZ, RZ, R0.reuse ;  /* 0x000000ffff114224 */ /* 0x100fe400078e0000 */
[--C-:B------:R-:W-:Y:S02]  /*0a70*/  @P3 IMAD.MOV.U32 R18, RZ, RZ, R0.reuse ;  /* 0x000000ffff123224 */ /* 0x100fe400078e0000 */
[--C-:B------:R-:W-:Y:S02]  /*0a80*/  @P2 IMAD.MOV.U32 R19, RZ, RZ, R0.reuse ;  /* 0x000000ffff132224 */ /* 0x100fe400078e0000 */
[----:B------:R-:W-:-:S04]  /*0a90*/  @P1 IMAD.MOV.U32 R20, RZ, RZ, R0 ;  /* 0x000000ffff141224 */ /* 0x000fc800078e0000 */
[----:B------:R-:W-:Y:S05]  /*0aa0*/  @P6 BRA `(.L_x_7) ;  /* 0xfffffffc00ac6947 */ /* 0x000fea000383ffff */
[----:B------:R-:W-:Y:S01]  /*0ab0*/  SHF.R.U32.HI R10, RZ, 0x17, R9 ;  /* 0x00000017ff0a7819 */ /* 0x000fe20000011609 */
[----:B------:R-:W-:Y:S03]  /*0ac0*/  BSSY.RECONVERGENT B1, `(.L_x_8) ;  /* 0x0000028000017945 */ /* 0x000fe60003800200 */
[C---:B------:R-:W-:Y:S02]  /*0ad0*/  LOP3.LUT R0, R10.reuse, 0xe0, RZ, 0xc0, !PT ;  /* 0x000000e00a007812 */ /* 0x040fe400078ec0ff */
[----:B------:R-:W-:Y:S02]  /*0ae0*/  LOP3.LUT P6, RZ, R10, 0x1f, RZ, 0xc0, !PT ;  /* 0x0000001f0aff7812 */ /* 0x000fe400078cc0ff */
[----:B------:R-:W-:-:S04]  /*0af0*/  IADD3 R0, PT, PT, R0, -0x80, RZ ;  /* 0xffffff8000007810 */ /* 0x000fc80007ffe0ff */
[----:B------:R-:W-:-:S05]  /*0b00*/  SHF.R.U32.HI R0, RZ, 0x5, R0 ;  /* 0x00000005ff007819 */ /* 0x000fca0000011600 */
[----:B------:R-:W-:-:S05]  /*0b10*/  IMAD.U32 R11, R0, -0x4, RZ ;  /* 0xfffffffc000b7824 */ /* 0x000fca00078e00ff */
[C---:B------:R-:W-:Y:S02]  /*0b20*/  ISETP.EQ.AND P3, PT, R11.reuse, -0x18, PT ;  /* 0xffffffe80b00780c */ /* 0x040fe40003f62270 */
[C---:B------:R-:W-:Y:S02]  /*0b30*/  ISETP.EQ.AND P4, PT, R11.reuse, -0x14, PT ;  /* 0xffffffec0b00780c */ /* 0x040fe40003f82270 */
[C---:B------:R-:W-:Y:S02]  /*0b40*/  ISETP.EQ.AND P2, PT, R11.reuse, -0x10, PT ;  /* 0xfffffff00b00780c */ /* 0x040fe40003f42270 */
[C---:B------:R-:W-:Y:S02]  /*0b50*/  ISETP.EQ.AND P1, PT, R11.reuse, -0xc, PT ;  /* 0xfffffff40b00780c */ /* 0x040fe40003f22270 */
[C---:B------:R-:W-:Y:S02]  /*0b60*/  ISETP.EQ.AND P0, PT, R11.reuse, -0x8, PT ;  /* 0xfffffff80b00780c */ /* 0x040fe40003f02270 */
[----:B------:R-:W-:-:S03]  /*0b70*/  ISETP.EQ.AND P5, PT, R11, 0x4, PT ;  /* 0x000000040b00780c */ /* 0x000fc60003fa2270 */
[--C-:B------:R-:W-:Y:S01]  /*0b80*/  @P3 IMAD.MOV.U32 R0, RZ, RZ, R6.reuse ;  /* 0x000000ffff003224 */ /* 0x100fe200078e0006 */
[C---:B------:R-:W-:Y:S01]  /*0b90*/  ISETP.EQ.AND P3, PT, R11.reuse, -0x4, PT ;  /* 0xfffffffc0b00780c */ /* 0x040fe20003f62270 */
[----:B------:R-:W-:Y:S02]  /*0ba0*/  @P4 IMAD.MOV.U32 R4, RZ, RZ, R6 ;  /* 0x000000ffff044224 */ /* 0x000fe400078e0006 */
[--C-:B------:R-:W-:Y:S01]  /*0bb0*/  @P4 IMAD.MOV.U32 R0, RZ, RZ, R16.reuse ;  /* 0x000000ffff004224 */ /* 0x100fe200078e0010 */
[----:B------:R-:W-:Y:S01]  /*0bc0*/  ISETP.EQ.AND P4, PT, R11, RZ, PT ;  /* 0x000000ff0b00720c */ /* 0x000fe20003f82270 */
[----:B------:R-:W-:Y:S01]  /*0bd0*/  @P2 IMAD.MOV.U32 R4, RZ, RZ, R16 ;  /* 0x000000ffff042224 */ /* 0x000fe200078e0010 */
[----:B------:R-:W-:Y:S01]  /*0be0*/  @P1 MOV R4, R17 ;  /* 0x0000001100041202 */ /* 0x000fe20000000f00 */
[----:B------:R-:W-:Y:S02]  /*0bf0*/  @P2 IMAD.MOV.U32 R0, RZ, RZ, R17 ;  /* 0x000000ffff002224 */ /* 0x000fe400078e0011 */
[----:B------:R-:W-:-:S02]  /*0c00*/  @P1 IMAD.MOV.U32 R0, RZ, RZ, R18 ;  /* 0x000000ffff001224 */ /* 0x000fc400078e0012 */
[----:B------:R-:W-:Y:S02]  /*0c10*/  @P0 IMAD.MOV.U32 R4, RZ, RZ, R18 ;  /* 0x000000ffff040224 */ /* 0x000fe400078e0012 */
[--C-:B------:R-:W-:Y:S02]  /*0c20*/  @P0 IMAD.MOV.U32 R0, RZ, RZ, R19.reuse ;  /* 0x000000ffff000224 */ /* 0x100fe400078e0013 */
[----:B------:R-:W-:Y:S02]  /*0c30*/  @P3 IMAD.MOV.U32 R4, RZ, RZ, R19 ;  /* 0x000000ffff043224 */ /* 0x000fe400078e0013 */
[--C-:B------:R-:W-:Y:S01]  /*0c40*/  @P3 IMAD.MOV.U32 R0, RZ, RZ, R20.reuse ;  /* 0x000000ffff003224 */ /* 0x100fe200078e0014 */
[----:B------:R-:W-:Y:S01]  /*0c50*/  @P4 MOV R0, R21 ;  /* 0x0000001500004202 */ /* 0x000fe20000000f00 */
[----:B------:R-:W-:Y:S02]  /*0c60*/  @P4 IMAD.MOV.U32 R4, RZ, RZ, R20 ;  /* 0x000000ffff044224 */ /* 0x000fe400078e0014 */
[----:B------:R-:W-:Y:S01]  /*0c70*/  @P5 IMAD.MOV.U32 R4, RZ, RZ, R21 ;  /* 0x000000ffff045224 */ /* 0x000fe200078e0015 */
[----:B------:R-:W-:Y:S06]  /*0c80*/  @!P6 BRA `(.L_x_9) ;  /* 0x00000000002ce947 */ /* 0x000fec0003800000 */
[----:B------:R-:W-:Y:S02]  /*0c90*/  @P2 IMAD.MOV.U32 R5, RZ, RZ, R6 ;  /* 0x000000ffff052224 */ /* 0x000fe400078e0006 */
[----:B------:R-:W-:Y:S02]  /*0ca0*/  @P1 IMAD.MOV.U32 R5, RZ, RZ, R16 ;  /* 0x000000ffff051224 */ /* 0x000fe400078e0010 */
[----:B------:R-:W-:Y:S01]  /*0cb0*/  @P0 IMAD.MOV.U32 R5, RZ, RZ, R17 ;  /* 0x000000ffff050224 */ /* 0x000fe200078e0011 */
[----:B------:R-:W-:Y:S01]  /*0cc0*/  ISETP.EQ.AND P0, PT, R11, 0x8, PT ;  /* 0x000000080b00780c */ /* 0x000fe20003f02270 */
[----:B------:R-:W-:Y:S01]  /*0cd0*/  @P3 IMAD.MOV.U32 R5, RZ, RZ, R18 ;  /* 0x000000ffff053224 */ /* 0x000fe200078e0012 */
[----:B------:R-:W-:Y:S01]  /*0ce0*/  LOP3.LUT R11, R10, 0x1f, RZ, 0xc0, !PT ;  /* 0x0000001f0a0b7812 */ /* 0x000fe200078ec0ff */
[----:B------:R-:W-:Y:S01]  /*0cf0*/  @P4 IMAD.MOV.U32 R5, RZ, RZ, R19 ;  /* 0x000000ffff054224 */ /* 0x000fe200078e0013 */
[----:B------:R-:W-:Y:S02]  /*0d00*/  @P5 MOV R5, R20 ;  /* 0x0000001400055202 */ /* 0x000fe40000000f00 */
[----:B------:R-:W-:-:S07]  /*0d10*/  SHF.L.W.U32.HI R0, R4, R11, R0 ;  /* 0x0000000b04007219 */ /* 0x000fce0000010e00 */
[----:B------:R-:W-:-:S05]  /*0d20*/  @P0 IMAD.MOV.U32 R5, RZ, RZ, R21 ;  /* 0x000000ffff050224 */ /* 0x000fca00078e0015 */
[----:B------:R-:W-:-:S07]  /*0d30*/  SHF.L.W.U32.HI R4, R5, R11, R4 ;  /* 0x0000000b05047219 */ /* 0x000fce0000010e04 */
.L_x_9:
[----:B------:R-:W-:Y:S05]  /*0d40*/  BSYNC.RECONVERGENT B1 ;  /* 0x0000000000017941 */ /* 0x000fea0003800200 */
.L_x_8:
        /* <DEDUP_REMOVED lines=9> */
[C---:B------:R-:W-:Y:S02]  /*0de0*/  LOP3.LUT R9, R5.reuse, R9, RZ, 0x3c, !PT ;  /* 0x0000000905097212 */ /* 0x040fe400078e3cff */
[----:B------:R-:W1:Y:S01]  /*0df0*/  I2F.F64.S64 R10, R10 ;  /* 0x0000000a000a7312 */ /* 0x000e620000301c00 */
[----:B------:R-:W-:Y:S02]  /*0e00*/  LEA.HI R5, R5, R0, RZ, 0x1 ;  /* 0x0000000005057211 */ /* 0x000fe400078f08ff */
[----:B------:R-:W-:-:S03]  /*0e10*/  ISETP.GE.AND P0, PT, R9, RZ, PT ;  /* 0x000000ff0900720c */ /* 0x000fc60003f06270 */
[----:B------:R-:W-:-:S04]  /*0e20*/  IMAD.MOV R0, RZ, RZ, -R5 ;  /* 0x000000ffff007224 */ /* 0x000fc800078e0a05 */
[----:B------:R-:W-:Y:S01]  /*0e30*/  @!P1 IMAD.MOV.U32 R5, RZ, RZ, R0 ;  /* 0x000000ffff059224 */ /* 0x000fe200078e0000 */
[----:B-1----:R-:W-:-:S10]  /*0e40*/  DMUL R12, R10, UR6 ;  /* 0x000000060a0c7c28 */ /* 0x002fd40008000000 */
[----:B------:R-:W1:Y:S02]  /*0e50*/  F2F.F32.F64 R12, R12 ;  /* 0x0000000c000c7310 */ /* 0x000e640000301000 */
[----:B-1----:R-:W-:-:S07]  /*0e60*/  FSEL R4, -R12, R12, !P0 ;  /* 0x0000000c0c047208 */ /* 0x002fce0004000100 */
.L_x_6:
[----:B------:R-:W-:Y:S05]  /*0e70*/  BSYNC.RECONVERGENT B0 ;  /* 0x0000000000007941 */ /* 0x000fea0003800200 */
.L_x_5:
[----:B------:R-:W-:Y:S01]  /*0e80*/  FMUL R9, R4, R4 ;  /* 0x0000000404097220 */ /* 0x000fe20000400000 */
[C---:B------:R-:W-:Y:S01]  /*0e90*/  LOP3.LUT R0, R5.reuse, 0x1, RZ, 0xc0, !PT ;  /* 0x0000000105007812 */ /* 0x040fe200078ec0ff */
[----:B------:R-:W-:Y:S01]  /*0ea0*/  VIADD R5, R5, 0x1 ;  /* 0x0000000105057836 */ /* 0x000fe20000000000 */
[----:B------:R-:W-:Y:S01]  /*0eb0*/  UIADD3 UR4, UPT, UPT, UR4, 0x1, URZ ;  /* 0x0000000104047890 */ /* 0x000fe2000fffe0ff */
[----:B------:R-:W-:Y:S01]  /*0ec0*/  FFMA R15, R9, R15, -0.0013887860113754868507 ;  /* 0xbab607ed090f7423 */ /* 0x000fe2000000000f */
[----:B------:R-:W-:Y:S02]  /*0ed0*/  ISETP.NE.U32.AND P0, PT, R0, 0x1, PT ;  /* 0x000000010000780c */ /* 0x000fe40003f05070 */
[----:B------:R-:W-:Y:S01]  /*0ee0*/  LOP3.LUT P1, RZ, R5, 0x2, RZ, 0xc0, !PT ;  /* 0x0000000205ff7812 */ /* 0x000fe2000782c0ff */
[----:B------:R-:W-:Y:S01]  /*0ef0*/  UISETP.NE.AND UP0, UPT, UR4, 0x4e20, UPT ;  /* 0x00004e200400788c */ /* 0x000fe2000bf05270 */
[----:B------:R-:W-:Y:S02]  /*0f00*/  FSEL R14, R14, 0.0083327032625675201416, P0 ;  /* 0x3c0885e40e0e7808 */ /* 0x000fe40000000000 */
[----:B------:R-:W-:-:S02]  /*0f10*/  FSEL R10, R15, -0.00019574658654164522886, P0 ;  /* 0xb94d41530f0a7808 */ /* 0x000fc40000000000 */
[----:B------:R-:W-:Y:S02]  /*0f20*/  FSEL R0, R4, 1, !P0 ;  /* 0x3f80000004007808 */ /* 0x000fe40004000000 */
[----:B------:R-:W-:Y:S01]  /*0f30*/  FSEL R7, -R7, -0.16666662693023681641, P0 ;  /* 0xbe2aaaa807077808 */ /* 0x000fe20000000100 */
[C---:B------:R-:W-:Y:S02]  /*0f40*/  FFMA R10, R9.reuse, R10, R14 ;  /* 0x0000000a090a7223 */ /* 0x040fe4000000000e */
[C---:B------:R-:W-:Y:S02]  /*0f50*/  FFMA R5, R9.reuse, R0, RZ ;  /* 0x0000000009057223 */ /* 0x040fe400000000ff */
[----:B------:R-:W-:-:S04]  /*0f60*/  FFMA R7, R9, R10, R7 ;  /* 0x0000000a09077223 */ /* 0x000fc80000000007 */
[----:B------:R-:W-:-:S04]  /*0f70*/  FFMA R5, R5, R7, R0 ;  /* 0x0000000705057223 */ /* 0x000fc80000000000 */
[----:B------:R-:W-:-:S04]  /*0f80*/  @P1 FADD R5, RZ, -R5 ;  /* 0x80000005ff051221 */ /* 0x000fc80000000000 */
[----:B------:R-:W-:Y:S01]  /*0f90*/  FADD R9, R8, R5 ;  /* 0x0000000508097221 */ /* 0x000fe20000000000 */
[----:B------:R-:W-:Y:S06]  /*0fa0*/  BRA.U UP0, `(.L_x_10) ;  /* 0xfffffff100487547 */ /* 0x000fec000b83ffff */
[----:B------:R-:W-:Y:S01]  /*0fb0*/  STG.E desc[UR8][R2.64], R9 ;  /* 0x0000000902007986 */ /* 0x000fe2000c101908 */
[----:B------:R-:W-:Y:S05]  /*0fc0*/  EXIT ;  /* 0x000000000000794d */ /* 0x000fea0003800000 */
.L_x_11:
[----:B------:R-:W-:-:S00]  /*0fd0*/  BRA `(.L_x_11) ;  /* 0xfffffffc00fc7947 */ /* 0x000fc0000383ffff */
[----:B------:R-:W-:-:S00]  /*0fe0*/  NOP ;  /* 0x0000000000007918 */ /* 0x000fc00000000000 */
        /* <DEDUP_REMOVED lines=9> */
.L_x_12:


//--------------------- .nv.global.init           --------------------------
	.section	.nv.global.init,"aw",@progbits
	.align	4
.nv.global.init:
	.type		__cudart_i2opi_f,@object
	.size		__cudart_i2opi_f,(.L_0 - __cudart_i2opi_f)
__cudart_i2opi_f:
        /*0000*/ 	.byte	0x41, 0x90, 0x43, 0x3c, 0x99, 0x95, 0x62, 0xdb, 0xc0, 0xdd, 0x34, 0xf5, 0xd1, 0x57, 0x27, 0xfc
        /*0010*/ 	.byte	0x29, 0x15, 0x44, 0x4e, 0x6e, 0x83, 0xf9, 0xa2
.L_0:


//--------------------- .nv.shared.reserved.0     --------------------------
	.section	.nv.shared.reserved.0,"aw",@nobits
	.weak		__nv_reservedSMEM_offset_0_alias
	.size		__nv_reservedSMEM_offset_0_alias, 0, 64
	.other		__nv_reservedSMEM_offset_0_alias,@"STO_CUDA_RESERVED_SHARED STV_DEFAULT"
__nv_reservedSMEM_offset_0_alias:
	.zero		0
	.zero		64


//--------------------- .nv.constant0._Z11busy_kernelPfi --------------------------
	.section	.nv.constant0._Z11busy_kernelPfi,"a",@progbits
	.sectionflags	@""
	.align	4
.nv.constant0._Z11busy_kernelPfi:
	.zero		908


//--------------------- SYMBOLS --------------------------

	.type		.nv.reservedSmem.offset0,@object
	.size		.nv.reservedSmem.offset0,0x4
